	.headerflags	@"EF_CUDA_TEXMODE_UNIFIED EF_CUDA_64BIT_ADDRESS EF_CUDA_ACCELERATORS EF_CUDA_SM90 EF_CUDA_VIRTUAL_SM(EF_CUDA_SM90)"
	.elftype	@"ET_EXEC"


//--------------------- .nv.info                  --------------------------
	.section	.nv.info,"",@"SHT_CUDA_INFO"
	.align	4


	//----- nvinfo : EIATTR_REGCOUNT
	.align		4
        /*0000*/ 	.byte	0x04, 0x2f
        /*0002*/ 	.short	(.L_3 - .L_2)
	.align		4
.L_2:
        /*0004*/ 	.word	index@(triton_poi_fused__native_batch_norm_legit_no_training_21)
        /*0008*/ 	.word	0x00000010


	//----- nvinfo : EIATTR_MIN_STACK_SIZE
	.align		4
.L_3:
        /*000c*/ 	.byte	0x04, 0x12
        /*000e*/ 	.short	(.L_5 - .L_4)
	.align		4
.L_4:
        /*0010*/ 	.word	index@(triton_poi_fused__native_batch_norm_legit_no_training_21)
        /*0014*/ 	.word	0x00000000


	//----- nvinfo : EIATTR_FRAME_SIZE
	.align		4
.L_5:
        /*0018*/ 	.byte	0x04, 0x11
        /*001a*/ 	.short	(.L_7 - .L_6)
	.align		4
.L_6:
        /*001c*/ 	.word	index@(triton_poi_fused__native_batch_norm_legit_no_training_21)
        /*0020*/ 	.word	0x00000000


	//----- nvinfo : EIATTR_MIN_STACK_SIZE
	.align		4
.L_7:
        /*0024*/ 	.byte	0x04, 0x12
        /*0026*/ 	.short	(.L_9 - .L_8)
	.align		4
.L_8:
        /*0028*/ 	.word	index@(triton_poi_fused__native_batch_norm_legit_no_training_21)
        /*002c*/ 	.word	0x00000000
.L_9:


//--------------------- .nv.info.triton_poi_fused__native_batch_norm_legit_no_training_21 --------------------------
	.section	.nv.info.triton_poi_fused__native_batch_norm_legit_no_training_21,"",@"SHT_CUDA_INFO"
	.sectionflags	@""
	.align	4


	//----- nvinfo : EIATTR_CUDA_API_VERSION
	.align		4
        /*0000*/ 	.byte	0x04, 0x37
        /*0002*/ 	.short	(.L_11 - .L_10)
.L_10:
        /*0004*/ 	.word	0x0000007c


	//----- nvinfo : EIATTR_KPARAM_INFO
	.align		4
.L_11:
        /*0008*/ 	.byte	0x04, 0x17
        /*000a*/ 	.short	(.L_13 - .L_12)
.L_12:
        /*000c*/ 	.word	0x00000000
        /*0010*/ 	.short	0x0006
        /*0012*/ 	.short	0x0030
        /*0014*/ 	.byte	0x00, 0xf0, 0x11, 0x00


	//----- nvinfo : EIATTR_KPARAM_INFO
	.align		4
.L_13:
        /*0018*/ 	.byte	0x04, 0x17
        /*001a*/ 	.short	(.L_15 - .L_14)
.L_14:
        /*001c*/ 	.word	0x00000000
        /*0020*/ 	.short	0x0005
        /*0022*/ 	.short	0x0028
        /*0024*/ 	.byte	0x00, 0xf4, 0x21, 0x00


	//----- nvinfo : EIATTR_KPARAM_INFO
	.align		4
.L_15:
        /*0028*/ 	.byte	0x04, 0x17
        /*002a*/ 	.short	(.L_17 - .L_16)
.L_16:
        /*002c*/ 	.word	0x00000000
        /*0030*/ 	.short	0x0004
        /*0032*/ 	.short	0x0020
        /*0034*/ 	.byte	0x00, 0xf4, 0x21, 0x00


	//----- nvinfo : EIATTR_KPARAM_INFO
	.align		4
.L_17:
        /*0038*/ 	.byte	0x04, 0x17
        /*003a*/ 	.short	(.L_19 - .L_18)
.L_18:
        /*003c*/ 	.word	0x00000000
        /*0040*/ 	.short	0x0003
        /*0042*/ 	.short	0x0018
        /*0044*/ 	.byte	0x00, 0xf4, 0x21, 0x00


	//----- nvinfo : EIATTR_KPARAM_INFO
	.align		4
.L_19:
        /*0048*/ 	.byte	0x04, 0x17
        /*004a*/ 	.short	(.L_21 - .L_20)
.L_20:
        /*004c*/ 	.word	0x00000000
        /*0050*/ 	.short	0x0002
        /*0052*/ 	.short	0x0010
        /*0054*/ 	.byte	0x00, 0xf4, 0x21, 0x00


	//----- nvinfo : EIATTR_KPARAM_INFO
	.align		4
.L_21:
        /*0058*/ 	.byte	0x04, 0x17
        /*005a*/ 	.short	(.L_23 - .L_22)
.L_22:
        /*005c*/ 	.word	0x00000000
        /*0060*/ 	.short	0x0001
        /*0062*/ 	.short	0x0008
        /*0064*/ 	.byte	0x00, 0xf4, 0x21, 0x00


	//----- nvinfo : EIATTR_KPARAM_INFO
	.align		4
.L_23:
        /*0068*/ 	.byte	0x04, 0x17
        /*006a*/ 	.short	(.L_25 - .L_24)
.L_24:
        /*006c*/ 	.word	0x00000000
        /*0070*/ 	.short	0x0000
        /*0072*/ 	.short	0x0000
        /*0074*/ 	.byte	0x00, 0xf4, 0x21, 0x00


	//----- nvinfo : EIATTR_SPARSE_MMA_MASK
	.align		4
.L_25:
        /*0078*/ 	.byte	0x03, 0x50
        /*007a*/ 	.short	0x0000


	//----- nvinfo : EIATTR_MAXREG_COUNT
	.align		4
        /*007c*/ 	.byte	0x03, 0x1b
        /*007e*/ 	.short	0x00ff


	//----- nvinfo : EIATTR_EXIT_INSTR_OFFSETS
	.align		4
        /*0080*/ 	.byte	0x04, 0x1c
        /*0082*/ 	.short	(.L_27 - .L_26)


	//   ....[0]....
.L_26:
        /*0084*/ 	.word	0x000002b0


	//----- nvinfo : EIATTR_REQNTID
	.align		4
.L_27:
        /*0088*/ 	.byte	0x04, 0x10
        /*008a*/ 	.short	(.L_29 - .L_28)
.L_28:
        /*008c*/ 	.word	0x00000080
        /*0090*/ 	.word	0x00000001
        /*0094*/ 	.word	0x00000001


	//----- nvinfo : EIATTR_CBANK_PARAM_SIZE
	.align		4
.L_29:
        /*0098*/ 	.byte	0x03, 0x19
        /*009a*/ 	.short	0x0034


	//----- nvinfo : EIATTR_PARAM_CBANK
	.align		4
        /*009c*/ 	.byte	0x04, 0x0a
        /*009e*/ 	.short	(.L_31 - .L_30)
	.align		4
.L_30:
        /*00a0*/ 	.word	index@(.nv.constant0.triton_poi_fused__native_batch_norm_legit_no_training_21)
        /*00a4*/ 	.short	0x0210
        /*00a6*/ 	.short	0x0034


	//----- nvinfo : EIATTR_SW_WAR
	.align		4
.L_31:
        /*00a8*/ 	.byte	0x04, 0x36
        /*00aa*/ 	.short	(.L_33 - .L_32)
.L_32:
        /*00ac*/ 	.word	0x00000008
.L_33:


//--------------------- .nv.callgraph             --------------------------
	.section	.nv.callgraph,"",@"SHT_CUDA_CALLGRAPH"
	.align	4
	.sectionentsize	8
	.align		4
        /*0000*/ 	.word	0x00000000
	.align		4
        /*0004*/ 	.word	0xffffffff
	.align		4
        /*0008*/ 	.word	0x00000000
	.align		4
        /*000c*/ 	.word	0xfffffffe
	.align		4
        /*0010*/ 	.word	0x00000000
	.align		4
        /*0014*/ 	.word	0xfffffffd
	.align		4
        /*0018*/ 	.word	0x00000000
	.align		4
        /*001c*/ 	.word	0xfffffffc


//--------------------- .nv.constant4             --------------------------
	.section	.nv.constant4,"a",@progbits
	.align	8
	.align		8
.nv.constant4:
        /*0000*/ 	.dword	_$_str
	.align		8
        /*0008*/ 	.dword	_$_str_$_2


//--------------------- .text.triton_poi_fused__native_batch_norm_legit_no_training_21 --------------------------
	.section	.text.triton_poi_fused__native_batch_norm_legit_no_training_21,"ax",@progbits
	.align	128
        .global         triton_poi_fused__native_batch_norm_legit_no_training_21
        .type           triton_poi_fused__native_batch_norm_legit_no_training_21,@function
        .size           triton_poi_fused__native_batch_norm_legit_no_training_21,(.L_x_1 - triton_poi_fused__native_batch_norm_legit_no_training_21)
        .other          triton_poi_fused__native_batch_norm_legit_no_training_21,@"STO_CUDA_ENTRY STV_DEFAULT"
triton_poi_fused__native_batch_norm_legit_no_training_21:
.text.triton_poi_fused__native_batch_norm_legit_no_training_21:
[----:B------:R-:W-:Y:S01]  /*0000*/  LDC R1, c[0x0][0x28] ;  /* 0x00000a00ff017b82 */ /* 0x000fe20000000800 */
[----:B------:R-:W1:Y:S07]  /*0010*/  S2R R0, SR_TID.X ;  /* 0x0000000000007919 */ /* 0x000e6e0000002100 */
[----:B------:R-:W2:Y:S01]  /*0020*/  LDC.64 R6, c[0x0][0x220] ;  /* 0x00008800ff067b82 */ /* 0x000ea20000000a00 */
[----:B------:R-:W-:Y:S01]  /*0030*/  ULDC.64 UR4, c[0x0][0x208] ;  /* 0x0000820000047ab9 */ /* 0x000fe20000000a00 */
[----:B------:R-:W3:Y:S06]  /*0040*/  S2R R3, SR_CTAID.X ;  /* 0x0000000000037919 */ /* 0x000eec0000002500 */
[----:B------:R-:W4:Y:S08]  /*0050*/  LDC.64 R4, c[0x0][0x218] ;  /* 0x00008600ff047b82 */ /* 0x000f300000000a00 */
[----:B------:R-:W5:Y:S08]  /*0060*/  LDC.64 R8, c[0x0][0x228] ;  /* 0x00008a00ff087b82 */ /* 0x000f700000000a00 */
[----:B------:R-:W5:Y:S01]  /*0070*/  LDC.64 R10, c[0x0][0x230] ;  /* 0x00008c00ff0a7b82 */ /* 0x000f620000000a00 */
[----:B-1----:R-:W-:-:S02]  /*0080*/  LOP3.LUT R0, R0, 0x7f, RZ, 0xc0, !PT ;  /* 0x0000007f00007812 */ /* 0x002fc400078ec0ff */
[----:B---3--:R-:W-:Y:S02]  /*0090*/  SHF.R.S32.HI R2, RZ, 0x18, R3 ;  /* 0x00000018ff027819 */ /* 0x008fe40000011403 */
[----:B------:R-:W-:Y:S02]  /*00a0*/  LEA R0, R3, R0, 0x7 ;  /* 0x0000000003007211 */ /* 0x000fe400078e38ff */
[----:B------:R-:W-:-:S04]  /*00b0*/  SGXT R3, R2, 0x1 ;  /* 0x000000010203781a */ /* 0x000fc80000000200 */
[----:B------:R-:W-:-:S04]  /*00c0*/  LEA.HI R3, R3, R0, RZ, 0x6 ;  /* 0x0000000003037211 */ /* 0x000fc800078f30ff */
[----:B------:R-:W-:-:S04]  /*00d0*/  LOP3.LUT R3, R3, 0xffffffc0, RZ, 0xc0, !PT ;  /* 0xffffffc003037812 */ /* 0x000fc800078ec0ff */
[----:B------:R-:W-:Y:S02]  /*00e0*/  IADD3 R13, R0, -R3, RZ ;  /* 0x80000003000d7210 */ /* 0x000fe40007ffe0ff */
[----:B------:R-:W1:Y:S03]  /*00f0*/  LDC.64 R2, c[0x0][0x210] ;  /* 0x00008400ff027b82 */ /* 0x000e660000000a00 */
[----:B--2---:R-:W-:-:S06]  /*0100*/  IMAD.WIDE R6, R13, 0x4, R6 ;  /* 0x000000040d067825 */ /* 0x004fcc00078e0206 */
[----:B------:R-:W2:Y:S01]  /*0110*/  LDG.E.EL R6, desc[UR4][R6.64] ;  /* 0x0000000406067981 */ /* 0x000ea2000c2e1900 */
[----:B----4-:R-:W-:-:S04]  /*0120*/  IMAD.WIDE R4, R13, 0x4, R4 ;  /* 0x000000040d047825 */ /* 0x010fc800078e0204 */
[C---:B-----5:R-:W-:Y:S02]  /*0130*/  IMAD.WIDE R8, R13.reuse, 0x4, R8 ;  /* 0x000000040d087825 */ /* 0x060fe400078e0208 */
[----:B------:R3:W4:Y:S02]  /*0140*/  LDG.E.EL R5, desc[UR4][R4.64] ;  /* 0x0000000404057981 */ /* 0x000724000c2e1900 */
[----:B0-----:R-:W-:Y:S02]  /*0150*/  IMAD.WIDE R10, R13, 0x4, R10 ;  /* 0x000000040d0a7825 */ /* 0x001fe400078e020a */
[----:B------:R-:W5:Y:S02]  /*0160*/  LDG.E.EL R8, desc[UR4][R8.64] ;  /* 0x0000000408087981 */ /* 0x000f64000c2e1900 */
[C---:B-1----:R-:W-:Y:S02]  /*0170*/  IMAD.WIDE R2, R0.reuse, 0x4, R2 ;  /* 0x0000000400027825 */ /* 0x042fe400078e0202 */
[----:B------:R-:W5:Y:S04]  /*0180*/  LDG.E.EL R11, desc[UR4][R10.64] ;  /* 0x000000040a0b7981 */ /* 0x000f68000c2e1900 */
[----:B------:R0:W4:Y:S01]  /*0190*/  LDG.E R12, desc[UR4][R2.64] ;  /* 0x00000004020c7981 */ /* 0x000122000c1e1900 */
[----:B---3--:R-:W-:Y:S01]  /*01a0*/  HFMA2.MMA R4, -RZ, RZ, 1.625, 0 ;  /* 0x3e800000ff047435 */ /* 0x008fe200000001ff */
[----:B0-----:R-:W0:Y:S02]  /*01b0*/  LDC.64 R2, c[0x0][0x238] ;  /* 0x00008e00ff027b82 */ /* 0x001e240000000a00 */
[----:B0-----:R-:W-:-:S04]  /*01c0*/  IMAD.WIDE R2, R0, 0x4, R2 ;  /* 0x0000000400027825 */ /* 0x001fc800078e0202 */
[----:B--2---:R-:W-:-:S04]  /*01d0*/  FADD R6, R6, 9.9999997473787516356e-06 ;  /* 0x3727c5ac06067421 */ /* 0x004fc80000000000 */
[----:B------:R-:W0:Y:S02]  /*01e0*/  MUFU.SQRT R7, R6 ;  /* 0x0000000600077308 */ /* 0x000e240000002000 */
[C---:B0-----:R-:W-:Y:S02]  /*01f0*/  FSETP.GT.AND P0, PT, R7.reuse, 8.50705917302346158658e+37, PT ;  /* 0x7e8000000700780b */ /* 0x041fe40003f04000 */
[----:B------:R-:W-:-:S11]  /*0200*/  FSETP.GEU.AND P1, PT, R7, 1.175494350822287508e-38, PT ;  /* 0x008000000700780b */ /* 0x000fd60003f2e000 */
[----:B------:R-:W-:-:S04]  /*0210*/  @P0 FMUL R7, R7, 0.25 ;  /* 0x3e80000007070820 */ /* 0x000fc80000400000 */
[----:B------:R-:W-:-:S06]  /*0220*/  @!P1 FMUL R7, R7, 16777216 ;  /* 0x4b80000007079820 */ /* 0x000fcc0000400000 */
[----:B------:R-:W0:Y:S01]  /*0230*/  MUFU.RCP R7, R7 ;  /* 0x0000000700077308 */ /* 0x000e220000001000 */
[----:B------:R-:W-:Y:S01]  /*0240*/  FSEL R4, R4, 1, P0 ;  /* 0x3f80000004047808 */ /* 0x000fe20000000000 */
[----:B----4-:R-:W-:-:S04]  /*0250*/  FADD R5, R12, -R5 ;  /* 0x800000050c057221 */ /* 0x010fc80000000000 */
[----:B------:R-:W-:-:S04]  /*0260*/  @!P1 FMUL R4, R4, 16777216 ;  /* 0x4b80000004049820 */ /* 0x000fc80000400000 */
[----:B0-----:R-:W-:-:S04]  /*0270*/  FMUL R4, R7, R4 ;  /* 0x0000000407047220 */ /* 0x001fc80000400000 */
[----:B------:R-:W-:-:S04]  /*0280*/  FMUL R4, R5, R4 ;  /* 0x0000000405047220 */ /* 0x000fc80000400000 */
[----:B-----5:R-:W-:-:S05]  /*0290*/  FFMA R11, R8, R4, R11 ;  /* 0x00000004080b7223 */ /* 0x020fca000000000b */
[----:B------:R-:W-:Y:S01]  /*02a0*/  STG.E desc[UR4][R2.64], R11 ;  /* 0x0000000b02007986 */ /* 0x000fe2000c101904 */
[----:B------:R-:W-:Y:S05]  /*02b0*/  EXIT ;  /* 0x000000000000794d */ /* 0x000fea0003800000 */
.L_x_0:
[----:B------:R-:W-:-:S00]  /*02c0*/  BRA `(.L_x_0) ;  /* 0xfffffffc00fc7947 */ /* 0x000fc0000383ffff */
[----:B------:R-:W-:-:S00]  /*02d0*/  NOP ;  /* 0x0000000000007918 */ /* 0x000fc00000000000 */
        /* <DEDUP_REMOVED lines=10> */
.L_x_1:


//--------------------- .nv.global.init           --------------------------
	.section	.nv.global.init,"aw",@progbits
.nv.global.init:
	.type		_$_str,@object
	.size		_$_str,(_$_str_$_2 - _$_str)
_$_str:
        /*0000*/ 	.byte	0x5f, 0x5f, 0x43, 0x55, 0x44, 0x41, 0x5f, 0x46, 0x54, 0x5a, 0x00
	.type		_$_str_$_2,@object
	.size		_$_str_$_2,(.L_1 - _$_str_$_2)
_$_str_$_2:
        /*000b*/ 	.byte	0x5f, 0x5f, 0x43, 0x55, 0x44, 0x41, 0x5f, 0x50, 0x52, 0x45, 0x43, 0x5f, 0x53, 0x51, 0x52, 0x54
        /*001b*/ 	.byte	0x00
.L_1:


//--------------------- .nv.constant0.triton_poi_fused__native_batch_norm_legit_no_training_21 --------------------------
	.section	.nv.constant0.triton_poi_fused__native_batch_norm_legit_no_training_21,"a",@progbits
	.sectionflags	@""
	.align	4
.nv.constant0.triton_poi_fused__native_batch_norm_legit_no_training_21:
	.zero		580
